	.headerflags	@"EF_CUDA_TEXMODE_UNIFIED EF_CUDA_64BIT_ADDRESS EF_CUDA_ACCELERATORS EF_CUDA_SM90 EF_CUDA_VIRTUAL_SM(EF_CUDA_SM90)"
	.elftype	@"ET_EXEC"


//--------------------- .nv.info                  --------------------------
	.section	.nv.info,"",@"SHT_CUDA_INFO"
	.align	4


	//----- nvinfo : EIATTR_REGCOUNT
	.align		4
        /*0000*/ 	.byte	0x04, 0x2f
        /*0002*/ 	.short	(.L_1 - .L_0)
	.align		4
.L_0:
        /*0004*/ 	.word	index@(triton_per_fused_mean_mul_sigmoid_29)
        /*0008*/ 	.word	0x0000000e


	//----- nvinfo : EIATTR_MIN_STACK_SIZE
	.align		4
.L_1:
        /*000c*/ 	.byte	0x04, 0x12
        /*000e*/ 	.short	(.L_3 - .L_2)
	.align		4
.L_2:
        /*0010*/ 	.word	index@(triton_per_fused_mean_mul_sigmoid_29)
        /*0014*/ 	.word	0x00000000


	//----- nvinfo : EIATTR_FRAME_SIZE
	.align		4
.L_3:
        /*0018*/ 	.byte	0x04, 0x11
        /*001a*/ 	.short	(.L_5 - .L_4)
	.align		4
.L_4:
        /*001c*/ 	.word	index@(triton_per_fused_mean_mul_sigmoid_29)
        /*0020*/ 	.word	0x00000000


	//----- nvinfo : EIATTR_MIN_STACK_SIZE
	.align		4
.L_5:
        /*0024*/ 	.byte	0x04, 0x12
        /*0026*/ 	.short	(.L_7 - .L_6)
	.align		4
.L_6:
        /*0028*/ 	.word	index@(triton_per_fused_mean_mul_sigmoid_29)
        /*002c*/ 	.word	0x00000000
.L_7:


//--------------------- .nv.info.triton_per_fused_mean_mul_sigmoid_29 --------------------------
	.section	.nv.info.triton_per_fused_mean_mul_sigmoid_29,"",@"SHT_CUDA_INFO"
	.sectionflags	@""
	.align	4


	//----- nvinfo : EIATTR_CUDA_API_VERSION
	.align		4
        /*0000*/ 	.byte	0x04, 0x37
        /*0002*/ 	.short	(.L_9 - .L_8)
.L_8:
        /*0004*/ 	.word	0x0000007c


	//----- nvinfo : EIATTR_KPARAM_INFO
	.align		4
.L_9:
        /*0008*/ 	.byte	0x04, 0x17
        /*000a*/ 	.short	(.L_11 - .L_10)
.L_10:
        /*000c*/ 	.word	0x00000000
        /*0010*/ 	.short	0x0003
        /*0012*/ 	.short	0x0014
        /*0014*/ 	.byte	0x00, 0xf0, 0x11, 0x00


	//----- nvinfo : EIATTR_KPARAM_INFO
	.align		4
.L_11:
        /*0018*/ 	.byte	0x04, 0x17
        /*001a*/ 	.short	(.L_13 - .L_12)
.L_12:
        /*001c*/ 	.word	0x00000000
        /*0020*/ 	.short	0x0002
        /*0022*/ 	.short	0x0010
        /*0024*/ 	.byte	0x00, 0xf0, 0x11, 0x00


	//----- nvinfo : EIATTR_KPARAM_INFO
	.align		4
.L_13:
        /*0028*/ 	.byte	0x04, 0x17
        /*002a*/ 	.short	(.L_15 - .L_14)
.L_14:
        /*002c*/ 	.word	0x00000000
        /*0030*/ 	.short	0x0001
        /*0032*/ 	.short	0x0008
        /*0034*/ 	.byte	0x00, 0xf4, 0x21, 0x00


	//----- nvinfo : EIATTR_KPARAM_INFO
	.align		4
.L_15:
        /*0038*/ 	.byte	0x04, 0x17
        /*003a*/ 	.short	(.L_17 - .L_16)
.L_16:
        /*003c*/ 	.word	0x00000000
        /*0040*/ 	.short	0x0000
        /*0042*/ 	.short	0x0000
        /*0044*/ 	.byte	0x00, 0xf4, 0x21, 0x00


	//----- nvinfo : EIATTR_SPARSE_MMA_MASK
	.align		4
.L_17:
        /*0048*/ 	.byte	0x03, 0x50
        /*004a*/ 	.short	0x0000


	//----- nvinfo : EIATTR_MAXREG_COUNT
	.align		4
        /*004c*/ 	.byte	0x03, 0x1b
        /*004e*/ 	.short	0x00ff


	//----- nvinfo : EIATTR_COOP_GROUP_MASK_REGIDS
	.align		4
        /*0050*/ 	.byte	0x04, 0x29
        /*0052*/ 	.short	(.L_19 - .L_18)


	//   ....[0]....
.L_18:
        /*0054*/ 	.word	0xffffffff


	//   ....[1]....
        /*0058*/ 	.word	0xffffffff


	//   ....[2]....
        /*005c*/ 	.word	0xffffffff


	//   ....[3]....
        /*0060*/ 	.word	0xffffffff


	//----- nvinfo : EIATTR_COOP_GROUP_INSTR_OFFSETS
	.align		4
.L_19:
        /*0064*/ 	.byte	0x04, 0x28
        /*0066*/ 	.short	(.L_21 - .L_20)


	//   ....[0]....
.L_20:
        /*0068*/ 	.word	0x00000230


	//   ....[1]....
        /*006c*/ 	.word	0x00000270


	//   ....[2]....
        /*0070*/ 	.word	0x00000290


	//   ....[3]....
        /*0074*/ 	.word	0x000002c0


	//----- nvinfo : EIATTR_EXIT_INSTR_OFFSETS
	.align		4
.L_21:
        /*0078*/ 	.byte	0x04, 0x1c
        /*007a*/ 	.short	(.L_23 - .L_22)


	//   ....[0]....
.L_22:
        /*007c*/ 	.word	0x000002e0


	//   ....[1]....
        /*0080*/ 	.word	0x00000310


	//----- nvinfo : EIATTR_REQNTID
	.align		4
.L_23:
        /*0084*/ 	.byte	0x04, 0x10
        /*0086*/ 	.short	(.L_25 - .L_24)
.L_24:
        /*0088*/ 	.word	0x00000040
        /*008c*/ 	.word	0x00000001
        /*0090*/ 	.word	0x00000001


	//----- nvinfo : EIATTR_CBANK_PARAM_SIZE
	.align		4
.L_25:
        /*0094*/ 	.byte	0x03, 0x19
        /*0096*/ 	.short	0x0018


	//----- nvinfo : EIATTR_PARAM_CBANK
	.align		4
        /*0098*/ 	.byte	0x04, 0x0a
        /*009a*/ 	.short	(.L_27 - .L_26)
	.align		4
.L_26:
        /*009c*/ 	.word	index@(.nv.constant0.triton_per_fused_mean_mul_sigmoid_29)
        /*00a0*/ 	.short	0x0210
        /*00a2*/ 	.short	0x0018


	//----- nvinfo : EIATTR_SW_WAR
	.align		4
.L_27:
        /*00a4*/ 	.byte	0x04, 0x36
        /*00a6*/ 	.short	(.L_29 - .L_28)
.L_28:
        /*00a8*/ 	.word	0x00000008
.L_29:


//--------------------- .nv.callgraph             --------------------------
	.section	.nv.callgraph,"",@"SHT_CUDA_CALLGRAPH"
	.align	4
	.sectionentsize	8
	.align		4
        /*0000*/ 	.word	0x00000000
	.align		4
        /*0004*/ 	.word	0xffffffff
	.align		4
        /*0008*/ 	.word	0x00000000
	.align		4
        /*000c*/ 	.word	0xfffffffe
	.align		4
        /*0010*/ 	.word	0x00000000
	.align		4
        /*0014*/ 	.word	0xfffffffd
	.align		4
        /*0018*/ 	.word	0x00000000
	.align		4
        /*001c*/ 	.word	0xfffffffc


//--------------------- .text.triton_per_fused_mean_mul_sigmoid_29 --------------------------
	.section	.text.triton_per_fused_mean_mul_sigmoid_29,"ax",@progbits
	.sectionflags	@"SHF_BARRIERS=1"
	.align	128
        .global         triton_per_fused_mean_mul_sigmoid_29
        .type           triton_per_fused_mean_mul_sigmoid_29,@function
        .size           triton_per_fused_mean_mul_sigmoid_29,(.L_x_1 - triton_per_fused_mean_mul_sigmoid_29)
        .other          triton_per_fused_mean_mul_sigmoid_29,@"STO_CUDA_ENTRY STV_DEFAULT"
triton_per_fused_mean_mul_sigmoid_29:
.text.triton_per_fused_mean_mul_sigmoid_29:
[----:B------:R-:W0:Y:S02]  /*0000*/  LDC R1, c[0x0][0x28] ;  /* 0x00000a00ff017b82 */ /* 0x000e240000000800 */
[----:B------:R-:W1:Y:S01]  /*0010*/  S2R R3, SR_CTAID.X ;  /* 0x0000000000037919 */ /* 0x000e620000002500 */
[----:B------:R-:W-:Y:S01]  /*0020*/  HFMA2.MMA R2, -RZ, RZ, 0, 0 ;  /* 0x00000000ff027435 */ /* 0x000fe200000001ff */
[----:B------:R-:W2:Y:S01]  /*0030*/  LDC.64 R4, c[0x0][0x218] ;  /* 0x00008600ff047b82 */ /* 0x000ea20000000a00 */
[----:B------:R-:W-:Y:S01]  /*0040*/  ULDC.64 UR4, c[0x0][0x208] ;  /* 0x0000820000047ab9 */ /* 0x000fe20000000a00 */
[----:B------:R-:W3:Y:S07]  /*0050*/  S2R R8, SR_TID.X ;  /* 0x0000000000087919 */ /* 0x000eee0000002100 */
[C---:B-1----:R-:W-:Y:S01]  /*0060*/  IMAD.HI R0, R3.reuse, -0x77777777, R2 ;  /* 0x8888888903007827 */ /* 0x042fe200078e0202 */
[----:B------:R-:W-:-:S04]  /*0070*/  ISETP.GE.AND P0, PT, R3, 0xf00, PT ;  /* 0x00000f000300780c */ /* 0x000fc80003f06270 */
[----:B------:R-:W-:-:S04]  /*0080*/  SHF.R.U32.HI R7, RZ, 0x1f, R0 ;  /* 0x0000001fff077819 */ /* 0x000fc80000011600 */
[----:B------:R-:W-:Y:S02]  /*0090*/  LEA.HI.SX32 R7, R0, R7, 0x17 ;  /* 0x0000000700077211 */ /* 0x000fe400078fbaff */
[----:B---3--:R-:W-:-:S03]  /*00a0*/  LOP3.LUT R0, R8, 0xf, RZ, 0xc0, !PT ;  /* 0x0000000f08007812 */ /* 0x008fc600078ec0ff */
[----:B------:R-:W-:-:S04]  /*00b0*/  IMAD R9, R7, -0x3c0, R3 ;  /* 0xfffffc4007097824 */ /* 0x000fc800078e0203 */
[----:B------:R-:W-:-:S04]  /*00c0*/  IMAD R0, R0, 0x3c0, R9 ;  /* 0x000003c000007824 */ /* 0x000fc800078e0209 */
[----:B------:R-:W-:Y:S01]  /*00d0*/  IMAD R7, R7, 0x3c00, R0 ;  /* 0x00003c0007077824 */ /* 0x000fe200078e0200 */
[----:B------:R-:W-:-:S03]  /*00e0*/  MOV R0, RZ ;  /* 0x000000ff00007202 */ /* 0x000fc60000000f00 */
[----:B--2---:R-:W-:-:S05]  /*00f0*/  IMAD.WIDE R4, R7, 0x4, R4 ;  /* 0x0000000407047825 */ /* 0x004fca00078e0204 */
[----:B------:R1:W2:Y:S02]  /*0100*/  @!P0 LDG.E R0, desc[UR4][R4.64] ;  /* 0x0000000404008981 */ /* 0x0002a4000c1e1900 */
[----:B-1----:R-:W-:Y:S01]  /*0110*/  HFMA2.MMA R5, -RZ, RZ, 1.625, 0 ;  /* 0x3e800000ff057435 */ /* 0x002fe200000001ff */
[----:B------:R-:W-:Y:S01]  /*0120*/  BAR.SYNC.DEFER_BLOCKING 0x0 ;  /* 0x0000000000007b1d */ /* 0x000fe20000010000 */
[----:B--2---:R-:W-:-:S05]  /*0130*/  SEL R0, R0, RZ, !P0 ;  /* 0x000000ff00007207 */ /* 0x004fca0004000000 */
[----:B------:R-:W-:-:S04]  /*0140*/  FADD R2, RZ, -R0 ;  /* 0x80000000ff027221 */ /* 0x000fc80000000000 */
[----:B------:R-:W-:-:S05]  /*0150*/  FMUL R2, R2, 1.4426950216293334961 ;  /* 0x3fb8aa3b02027820 */ /* 0x000fca0000400000 */
[----:B------:R-:W-:-:S13]  /*0160*/  FSETP.GEU.AND P1, PT, R2, -126, PT ;  /* 0xc2fc00000200780b */ /* 0x000fda0003f2e000 */
[----:B------:R-:W-:-:S04]  /*0170*/  @!P1 FMUL R2, R2, 0.5 ;  /* 0x3f00000002029820 */ /* 0x000fc80000400000 */
[----:B------:R-:W1:Y:S02]  /*0180*/  MUFU.EX2 R6, R2 ;  /* 0x0000000200067308 */ /* 0x000e640000000800 */
[----:B-1----:R-:W-:-:S04]  /*0190*/  @!P1 FMUL R6, R6, R6 ;  /* 0x0000000606069220 */ /* 0x002fc80000400000 */
[----:B------:R-:W-:-:S05]  /*01a0*/  FADD R6, R6, 1 ;  /* 0x3f80000006067421 */ /* 0x000fca0000000000 */
[----:B------:R-:W-:-:S04]  /*01b0*/  FSETP.GT.AND P1, PT, R6, 8.50705917302346158658e+37, PT ;  /* 0x7e8000000600780b */ /* 0x000fc80003f24000 */
[----:B------:R-:W-:-:S09]  /*01c0*/  FSEL R5, R5, 1, P1 ;  /* 0x3f80000005057808 */ /* 0x000fd20000800000 */
[----:B------:R-:W-:-:S06]  /*01d0*/  @P1 FMUL R6, R6, 0.25 ;  /* 0x3e80000006061820 */ /* 0x000fcc0000400000 */
[----:B------:R-:W1:Y:S02]  /*01e0*/  MUFU.RCP R6, R6 ;  /* 0x0000000600067308 */ /* 0x000e640000001000 */
[----:B-1----:R-:W-:-:S04]  /*01f0*/  FMUL R5, R6, R5 ;  /* 0x0000000506057220 */ /* 0x002fc80000400000 */
[----:B------:R-:W-:-:S05]  /*0200*/  FMUL R5, R0, R5 ;  /* 0x0000000500057220 */ /* 0x000fca0000400000 */
[----:B------:R-:W-:Y:S02]  /*0210*/  FSEL R0, R5, RZ, !P0 ;  /* 0x000000ff05007208 */ /* 0x000fe40004000000 */
[----:B------:R-:W-:-:S03]  /*0220*/  LOP3.LUT P0, RZ, R8, 0x3f, RZ, 0xc0, !PT ;  /* 0x0000003f08ff7812 */ /* 0x000fc6000780c0ff */
[----:B------:R-:W1:Y:S01]  /*0230*/  SHFL.BFLY PT, R5, R0, 0x8, 0x1f ;  /* 0x0d001f0000057f89 */ /* 0x000e6200000e0000 */
[----:B------:R-:W-:Y:S01]  /*0240*/  ISETP.LT.AND P0, PT, R3, 0xf00, !P0 ;  /* 0x00000f000300780c */ /* 0x000fe20004701270 */
[----:B-1----:R-:W-:Y:S02]  /*0250*/  FADD R7, R0, R5 ;  /* 0x0000000500077221 */ /* 0x002fe40000000000 */
[----:B------:R-:W1:Y:S03]  /*0260*/  LDC.64 R4, c[0x0][0x210] ;  /* 0x00008400ff047b82 */ /* 0x000e660000000a00 */
[----:B------:R-:W2:Y:S02]  /*0270*/  SHFL.BFLY PT, R2, R7, 0x4, 0x1f ;  /* 0x0c801f0007027f89 */ /* 0x000ea400000e0000 */
[----:B--2---:R-:W-:-:S05]  /*0280*/  FADD R9, R7, R2 ;  /* 0x0000000207097221 */ /* 0x004fca0000000000 */
[----:B------:R-:W2:Y:S02]  /*0290*/  SHFL.BFLY PT, R2, R9, 0x2, 0x1f ;  /* 0x0c401f0009027f89 */ /* 0x000ea400000e0000 */
[----:B--2---:R-:W-:Y:S01]  /*02a0*/  FADD R6, R9, R2 ;  /* 0x0000000209067221 */ /* 0x004fe20000000000 */
[----:B-1----:R-:W-:-:S04]  /*02b0*/  IMAD.WIDE R2, R3, 0x4, R4 ;  /* 0x0000000403027825 */ /* 0x002fc800078e0204 */
[----:B------:R-:W1:Y:S02]  /*02c0*/  SHFL.BFLY PT, R11, R6, 0x1, 0x1f ;  /* 0x0c201f00060b7f89 */ /* 0x000e6400000e0000 */
[----:B-1----:R-:W-:Y:S01]  /*02d0*/  FADD R11, R6, R11 ;  /* 0x0000000b060b7221 */ /* 0x002fe20000000000 */
[----:B------:R-:W-:Y:S06]  /*02e0*/  @!P0 EXIT ;  /* 0x000000000000894d */ /* 0x000fec0003800000 */
[----:B------:R-:W-:-:S05]  /*02f0*/  FMUL R11, R11, 0.0625 ;  /* 0x3d8000000b0b7820 */ /* 0x000fca0000400000 */
[----:B------:R-:W-:Y:S01]  /*0300*/  STG.E desc[UR4][R2.64], R11 ;  /* 0x0000000b02007986 */ /* 0x000fe2000c101904 */
[----:B------:R-:W-:Y:S05]  /*0310*/  EXIT ;  /* 0x000000000000794d */ /* 0x000fea0003800000 */
.L_x_0:
[----:B------:R-:W-:-:S00]  /*0320*/  BRA `(.L_x_0) ;  /* 0xfffffffc00fc7947 */ /* 0x000fc0000383ffff */
[----:B------:R-:W-:-:S00]  /*0330*/  NOP ;  /* 0x0000000000007918 */ /* 0x000fc00000000000 */
        /* <DEDUP_REMOVED lines=12> */
.L_x_1:


//--------------------- .nv.constant0.triton_per_fused_mean_mul_sigmoid_29 --------------------------
	.section	.nv.constant0.triton_per_fused_mean_mul_sigmoid_29,"a",@progbits
	.sectionflags	@""
	.align	4
.nv.constant0.triton_per_fused_mean_mul_sigmoid_29:
	.zero		552
